//
// Generated by NVIDIA NVVM Compiler
//
// Compiler Build ID: CL-36424714
// Cuda compilation tools, release 13.0, V13.0.88
// Based on NVVM 20.0.0
//

.version 9.0
.target sm_100
.address_size 64

	// .globl	_Z6Conv3DPfS_S_S_iiiiiiiii

.visible .entry _Z6Conv3DPfS_S_S_iiiiiiiii(
	.param .u64 .ptr .align 1 _Z6Conv3DPfS_S_S_iiiiiiiii_param_0,
	.param .u64 .ptr .align 1 _Z6Conv3DPfS_S_S_iiiiiiiii_param_1,
	.param .u64 .ptr .align 1 _Z6Conv3DPfS_S_S_iiiiiiiii_param_2,
	.param .u64 .ptr .align 1 _Z6Conv3DPfS_S_S_iiiiiiiii_param_3,
	.param .u32 _Z6Conv3DPfS_S_S_iiiiiiiii_param_4,
	.param .u32 _Z6Conv3DPfS_S_S_iiiiiiiii_param_5,
	.param .u32 _Z6Conv3DPfS_S_S_iiiiiiiii_param_6,
	.param .u32 _Z6Conv3DPfS_S_S_iiiiiiiii_param_7,
	.param .u32 _Z6Conv3DPfS_S_S_iiiiiiiii_param_8,
	.param .u32 _Z6Conv3DPfS_S_S_iiiiiiiii_param_9,
	.param .u32 _Z6Conv3DPfS_S_S_iiiiiiiii_param_10,
	.param .u32 _Z6Conv3DPfS_S_S_iiiiiiiii_param_11,
	.param .u32 _Z6Conv3DPfS_S_S_iiiiiiiii_param_12
)
{
	.reg .pred 	%p<11>;
	.reg .b32 	%r<115>;
	.reg .b32 	%f<65>;
	.reg .b64 	%rd<74>;

	ld.param.u64 	%rd6, [_Z6Conv3DPfS_S_S_iiiiiiiii_param_0];
	ld.param.u64 	%rd7, [_Z6Conv3DPfS_S_S_iiiiiiiii_param_1];
	ld.param.u64 	%rd8, [_Z6Conv3DPfS_S_S_iiiiiiiii_param_2];
	ld.param.u64 	%rd9, [_Z6Conv3DPfS_S_S_iiiiiiiii_param_3];
	ld.param.u32 	%r37, [_Z6Conv3DPfS_S_S_iiiiiiiii_param_4];
	ld.param.u32 	%r38, [_Z6Conv3DPfS_S_S_iiiiiiiii_param_5];
	ld.param.u32 	%r41, [_Z6Conv3DPfS_S_S_iiiiiiiii_param_8];
	ld.param.u32 	%r43, [_Z6Conv3DPfS_S_S_iiiiiiiii_param_10];
	ld.param.u32 	%r45, [_Z6Conv3DPfS_S_S_iiiiiiiii_param_12];
	cvta.to.global.u64 	%rd1, %rd9;
	cvta.to.global.u64 	%rd2, %rd8;
	mov.u32 	%r46, %ntid.x;
	mov.u32 	%r47, %ctaid.x;
	mov.u32 	%r48, %tid.x;
	mad.lo.s32 	%r1, %r46, %r47, %r48;
	setp.ge.s32 	%p1, %r1, %r45;
	@%p1 bra 	$L__BB0_11;
	ld.param.u32 	%r100, [_Z6Conv3DPfS_S_S_iiiiiiiii_param_11];
	cvta.to.global.u64 	%rd10, %rd7;
	cvta.to.global.u64 	%rd11, %rd6;
	mul.lo.s32 	%r49, %r37, %r38;
	shl.b32 	%r50, %r49, 2;
	shl.b32 	%r51, %r1, 2;
	add.s32 	%r52, %r50, %r51;
	mul.wide.s32 	%rd12, %r52, 4;
	add.s64 	%rd13, %rd10, %rd12;
	ld.global.f32 	%f6, [%rd13];
	ld.global.f32 	%f1, [%rd13+4];
	ld.global.f32 	%f2, [%rd13+8];
	ld.global.f32 	%f7, [%rd13+12];
	cvt.rmi.s32.f32 	%r53, %f6;
	cvt.rn.f32.s32 	%f3, %r43;
	cvt.rn.f32.s32 	%f8, %r53;
	sub.f32 	%f9, %f6, %f8;
	mul.f32 	%f10, %f9, %f3;
	cvt.rni.s64.f32 	%rd14, %f10;
	cvt.u32.u64 	%r54, %rd14;
	setp.eq.s32 	%p2, %r43, %r54;
	selp.b32 	%r2, 0, %r54, %p2;
	selp.u32 	%r55, 1, 0, %p2;
	add.s32 	%r3, %r53, %r55;
	shl.b32 	%r56, %r1, 1;
	mul.wide.s32 	%rd15, %r56, 4;
	add.s64 	%rd16, %rd11, %rd15;
	ld.global.f32 	%f11, [%rd16];
	mul.f32 	%f4, %f7, %f11;
	ld.global.f32 	%f12, [%rd16+4];
	mul.f32 	%f5, %f7, %f12;
	neg.s32 	%r4, %r100;
	add.s32 	%r57, %r100, 1;
	setp.lt.s32 	%p3, %r57, %r4;
	@%p3 bra 	$L__BB0_11;
	ld.param.u32 	%r101, [_Z6Conv3DPfS_S_S_iiiiiiiii_param_11];
	cvt.rmi.s32.f32 	%r58, %f1;
	cvt.rmi.s32.f32 	%r59, %f2;
	cvt.rn.f32.s32 	%f13, %r58;
	sub.f32 	%f14, %f1, %f13;
	mul.f32 	%f15, %f14, %f3;
	cvt.rni.s64.f32 	%rd17, %f15;
	cvt.u32.u64 	%r60, %rd17;
	cvt.rn.f32.s32 	%f16, %r59;
	sub.f32 	%f17, %f2, %f16;
	mul.f32 	%f18, %f17, %f3;
	cvt.rni.s64.f32 	%rd18, %f18;
	cvt.u32.u64 	%r61, %rd18;
	setp.eq.s32 	%p4, %r43, %r61;
	setp.eq.s32 	%p5, %r43, %r60;
	selp.u32 	%r62, 1, 0, %p4;
	selp.u32 	%r63, 1, 0, %p5;
	add.s32 	%r64, %r58, %r63;
	add.s32 	%r5, %r64, -1;
	shl.b32 	%r6, %r41, 1;
	add.s32 	%r65, %r59, %r62;
	add.s32 	%r7, %r65, -1;
	add.s32 	%r8, %r101, 2;
	sub.s32 	%r66, 1, %r101;
	mul.lo.s32 	%r67, %r43, %r66;
	sub.s32 	%r9, %r2, %r67;
	shl.b32 	%r10, %r43, 2;
	sub.s32 	%r68, 2, %r101;
	mul.lo.s32 	%r69, %r43, %r68;
	sub.s32 	%r11, %r2, %r69;
	sub.s32 	%r70, 3, %r101;
	mul.lo.s32 	%r71, %r43, %r70;
	sub.s32 	%r12, %r2, %r71;
	mad.lo.s32 	%r13, %r101, %r43, %r2;
	selp.b32 	%r14, 0, %r61, %p4;
	selp.b32 	%r15, 0, %r60, %p5;
	mov.u32 	%r105, %r4;
$L__BB0_3:
	ld.param.u32 	%r98, [_Z6Conv3DPfS_S_S_iiiiiiiii_param_7];
	mul.lo.s32 	%r72, %r105, %r43;
	sub.s32 	%r73, %r14, %r72;
	cvt.rn.f32.s32 	%f19, %r73;
	abs.f32 	%f20, %f19;
	cvt.rni.s64.f32 	%rd19, %f20;
	cvt.s64.s32 	%rd20, %r98;
	mul.lo.s64 	%rd3, %rd19, %rd20;
	add.s32 	%r79, %r7, %r105;
	mov.u32 	%r106, %r4;
$L__BB0_4:
	ld.param.u32 	%r102, [_Z6Conv3DPfS_S_S_iiiiiiiii_param_11];
	ld.param.u32 	%r99, [_Z6Conv3DPfS_S_S_iiiiiiiii_param_9];
	ld.param.u32 	%r97, [_Z6Conv3DPfS_S_S_iiiiiiiii_param_6];
	and.b32  	%r74, %r102, 2147483647;
	setp.eq.s32 	%p6, %r74, 0;
	mul.lo.s32 	%r75, %r106, %r43;
	sub.s32 	%r76, %r15, %r75;
	cvt.rn.f32.s32 	%f21, %r76;
	abs.f32 	%f22, %f21;
	cvt.rni.s64.f32 	%rd21, %f22;
	add.s64 	%rd22, %rd21, %rd3;
	cvt.s64.s32 	%rd23, %r97;
	mul.lo.s64 	%rd4, %rd22, %rd23;
	add.s32 	%r77, %r5, %r106;
	mul.lo.s32 	%r78, %r6, %r77;
	cvt.s64.s32 	%rd24, %r78;
	mul.lo.s32 	%r80, %r6, %r99;
	mul.lo.s32 	%r81, %r80, %r79;
	cvt.s64.s32 	%rd25, %r81;
	add.s64 	%rd5, %rd24, %rd25;
	mov.u32 	%r114, %r4;
	@%p6 bra 	$L__BB0_7;
	ld.param.u32 	%r103, [_Z6Conv3DPfS_S_S_iiiiiiiii_param_11];
	add.s32 	%r82, %r8, %r103;
	and.b32  	%r83, %r82, -4;
	neg.s32 	%r112, %r83;
	sub.s32 	%r84, %r3, %r103;
	shl.b32 	%r85, %r84, 1;
	add.s32 	%r111, %r85, 2;
	mov.u32 	%r107, %r13;
	mov.u32 	%r108, %r12;
	mov.u32 	%r109, %r11;
	mov.u32 	%r110, %r9;
	mov.u32 	%r114, %r4;
$L__BB0_6:
	.pragma "nounroll";
	cvt.rn.f32.s32 	%f23, %r107;
	abs.f32 	%f24, %f23;
	cvt.rni.s64.f32 	%rd26, %f24;
	add.s64 	%rd27, %rd26, %rd4;
	shl.b64 	%rd28, %rd27, 2;
	add.s64 	%rd29, %rd2, %rd28;
	ld.global.f32 	%f25, [%rd29];
	add.s32 	%r86, %r111, -2;
	add.s32 	%r87, %r111, -4;
	cvt.s64.s32 	%rd30, %r87;
	add.s64 	%rd31, %rd5, %rd30;
	shl.b64 	%rd32, %rd31, 2;
	add.s64 	%rd33, %rd1, %rd32;
	mul.f32 	%f26, %f4, %f25;
	atom.global.add.f32 	%f27, [%rd33], %f26;
	mul.f32 	%f28, %f5, %f25;
	atom.global.add.f32 	%f29, [%rd33+4], %f28;
	cvt.rn.f32.s32 	%f30, %r110;
	abs.f32 	%f31, %f30;
	cvt.rni.s64.f32 	%rd34, %f31;
	add.s64 	%rd35, %rd34, %rd4;
	shl.b64 	%rd36, %rd35, 2;
	add.s64 	%rd37, %rd2, %rd36;
	ld.global.f32 	%f32, [%rd37];
	cvt.s64.s32 	%rd38, %r86;
	add.s64 	%rd39, %rd5, %rd38;
	shl.b64 	%rd40, %rd39, 2;
	add.s64 	%rd41, %rd1, %rd40;
	mul.f32 	%f33, %f4, %f32;
	atom.global.add.f32 	%f34, [%rd41], %f33;
	mul.f32 	%f35, %f5, %f32;
	atom.global.add.f32 	%f36, [%rd41+4], %f35;
	cvt.rn.f32.s32 	%f37, %r109;
	abs.f32 	%f38, %f37;
	cvt.rni.s64.f32 	%rd42, %f38;
	add.s64 	%rd43, %rd42, %rd4;
	shl.b64 	%rd44, %rd43, 2;
	add.s64 	%rd45, %rd2, %rd44;
	ld.global.f32 	%f39, [%rd45];
	add.s32 	%r88, %r111, 2;
	cvt.s64.s32 	%rd46, %r111;
	add.s64 	%rd47, %rd5, %rd46;
	shl.b64 	%rd48, %rd47, 2;
	add.s64 	%rd49, %rd1, %rd48;
	mul.f32 	%f40, %f4, %f39;
	atom.global.add.f32 	%f41, [%rd49], %f40;
	mul.f32 	%f42, %f5, %f39;
	atom.global.add.f32 	%f43, [%rd49+4], %f42;
	cvt.rn.f32.s32 	%f44, %r108;
	abs.f32 	%f45, %f44;
	cvt.rni.s64.f32 	%rd50, %f45;
	add.s64 	%rd51, %rd50, %rd4;
	shl.b64 	%rd52, %rd51, 2;
	add.s64 	%rd53, %rd2, %rd52;
	ld.global.f32 	%f46, [%rd53];
	cvt.s64.s32 	%rd54, %r88;
	add.s64 	%rd55, %rd5, %rd54;
	shl.b64 	%rd56, %rd55, 2;
	add.s64 	%rd57, %rd1, %rd56;
	mul.f32 	%f47, %f4, %f46;
	atom.global.add.f32 	%f48, [%rd57], %f47;
	mul.f32 	%f49, %f5, %f46;
	atom.global.add.f32 	%f50, [%rd57+4], %f49;
	add.s32 	%r114, %r114, 4;
	add.s32 	%r112, %r112, 4;
	add.s32 	%r111, %r111, 8;
	sub.s32 	%r110, %r110, %r10;
	sub.s32 	%r109, %r109, %r10;
	sub.s32 	%r108, %r108, %r10;
	sub.s32 	%r107, %r107, %r10;
	setp.ne.s32 	%p7, %r112, 0;
	@%p7 bra 	$L__BB0_6;
$L__BB0_7:
	ld.param.u32 	%r104, [_Z6Conv3DPfS_S_S_iiiiiiiii_param_11];
	and.b32  	%r89, %r104, 1;
	setp.eq.b32 	%p8, %r89, 1;
	@%p8 bra 	$L__BB0_9;
	mul.lo.s32 	%r90, %r114, %r43;
	sub.s32 	%r91, %r2, %r90;
	cvt.rn.f32.s32 	%f51, %r91;
	abs.f32 	%f52, %f51;
	cvt.rni.s64.f32 	%rd58, %f52;
	add.s64 	%rd59, %rd58, %rd4;
	shl.b64 	%rd60, %rd59, 2;
	add.s64 	%rd61, %rd2, %rd60;
	ld.global.f32 	%f53, [%rd61];
	add.s32 	%r92, %r3, %r114;
	shl.b32 	%r93, %r92, 1;
	add.s32 	%r94, %r93, -2;
	cvt.s64.s32 	%rd62, %r94;
	add.s64 	%rd63, %rd5, %rd62;
	shl.b64 	%rd64, %rd63, 2;
	add.s64 	%rd65, %rd1, %rd64;
	mul.f32 	%f54, %f4, %f53;
	atom.global.add.f32 	%f55, [%rd65], %f54;
	mul.f32 	%f56, %f5, %f53;
	atom.global.add.f32 	%f57, [%rd65+4], %f56;
	add.s32 	%r95, %r90, %r43;
	sub.s32 	%r96, %r2, %r95;
	cvt.rn.f32.s32 	%f58, %r96;
	abs.f32 	%f59, %f58;
	cvt.rni.s64.f32 	%rd66, %f59;
	add.s64 	%rd67, %rd66, %rd4;
	shl.b64 	%rd68, %rd67, 2;
	add.s64 	%rd69, %rd2, %rd68;
	ld.global.f32 	%f60, [%rd69];
	cvt.s64.s32 	%rd70, %r93;
	add.s64 	%rd71, %rd5, %rd70;
	shl.b64 	%rd72, %rd71, 2;
	add.s64 	%rd73, %rd1, %rd72;
	mul.f32 	%f61, %f4, %f60;
	atom.global.add.f32 	%f62, [%rd73], %f61;
	mul.f32 	%f63, %f5, %f60;
	atom.global.add.f32 	%f64, [%rd73+4], %f63;
$L__BB0_9:
	add.s32 	%r106, %r106, 1;
	setp.ne.s32 	%p9, %r106, %r8;
	@%p9 bra 	$L__BB0_4;
	add.s32 	%r105, %r105, 1;
	setp.ne.s32 	%p10, %r105, %r8;
	@%p10 bra 	$L__BB0_3;
$L__BB0_11:
	ret;

}


// ===== COMPILED SASS (sm_100) =====

	.target	sm_100

	.elftype	@"ET_EXEC"


//--------------------- .note.nv.tkinfo           --------------------------
	.section	.note.nv.tkinfo,"",@"SHT_NOTE"
	.sectionflags	@"SHF_NOTE_NV_TKINFO"
	.tkinfo
        /*0018*/ 	.word	0x00000002
        /*0030*/ 	.string	""
        /*0030*/ 	.string	"ptxas"
        /*0030*/ 	.string	"Cuda compilation tools, release 13.0, V13.0.88"
        /*0030*/ 	.string	"Build cuda_13.0.r13.0/compiler.36424714_0"
        /*0030*/ 	.string	"-arch sm_100 -m 64 "



//--------------------- .note.nv.cuinfo           --------------------------
	.section	.note.nv.cuinfo,"",@"SHT_NOTE"
	.sectionflags	@"SHF_NOTE_NV_CUINFO"
        /*0018*/ 	.short	0x0002
        /*001a*/ 	.short	0x0064
        /*001c*/ 	.short	0x0082
	.zero		2


//--------------------- .nv.info                  --------------------------
	.section	.nv.info,"",@"SHT_CUDA_INFO"
	.align	4


	//----- nvinfo : EIATTR_REGCOUNT
	.align		4
        /*0000*/ 	.byte	0x04, 0x2f
        /*0002*/ 	.short	(.L_1 - .L_0)
	.align		4
.L_0:
        /*0004*/ 	.word	index@(_Z6Conv3DPfS_S_S_iiiiiiiii)
        /*0008*/ 	.word	0x00000028


	//----- nvinfo : EIATTR_FRAME_SIZE
	.align		4
.L_1:
        /*000c*/ 	.byte	0x04, 0x11
        /*000e*/ 	.short	(.L_3 - .L_2)
	.align		4
.L_2:
        /*0010*/ 	.word	index@(_Z6Conv3DPfS_S_S_iiiiiiiii)
        /*0014*/ 	.word	0x00000000


	//----- nvinfo : EIATTR_MIN_STACK_SIZE
	.align		4
.L_3:
        /*0018*/ 	.byte	0x04, 0x12
        /*001a*/ 	.short	(.L_5 - .L_4)
	.align		4
.L_4:
        /*001c*/ 	.word	index@(_Z6Conv3DPfS_S_S_iiiiiiiii)
        /*0020*/ 	.word	0x00000000
.L_5:


//--------------------- .nv.compat                --------------------------
	.section	.nv.compat,"",@"SHT_CUDA_COMPAT_INFO"
	.align	4
        /*0000*/ 	.byte	0x02, 0x09, 0x00, 0x00, 0x02, 0x02, 0x01, 0x00, 0x02, 0x05, 0x05, 0x00, 0x03, 0x07, 0x01, 0x01
        /*0010*/ 	.byte	0x02, 0x03, 0x00, 0x00, 0x02, 0x06, 0x01, 0x00, 0x04, 0x0b, 0x08, 0x00, 0x09, 0x00, 0x00, 0x00
        /*0020*/ 	.byte	0x00, 0x00, 0x00, 0x00


//--------------------- .nv.info._Z6Conv3DPfS_S_S_iiiiiiiii --------------------------
	.section	.nv.info._Z6Conv3DPfS_S_S_iiiiiiiii,"",@"SHT_CUDA_INFO"
	.sectionflags	@""
	.align	4


	//----- nvinfo : EIATTR_CUDA_API_VERSION
	.align		4
        /*0000*/ 	.byte	0x04, 0x37
        /*0002*/ 	.short	(.L_7 - .L_6)
.L_6:
        /*0004*/ 	.word	0x00000082


	//----- nvinfo : EIATTR_KPARAM_INFO
	.align		4
.L_7:
        /*0008*/ 	.byte	0x04, 0x17
        /*000a*/ 	.short	(.L_9 - .L_8)
.L_8:
        /*000c*/ 	.word	0x00000000
        /*0010*/ 	.short	0x000c
        /*0012*/ 	.short	0x0040
        /*0014*/ 	.byte	0x00, 0xf0, 0x11, 0x00


	//----- nvinfo : EIATTR_KPARAM_INFO
	.align		4
.L_9:
        /*0018*/ 	.byte	0x04, 0x17
        /*001a*/ 	.short	(.L_11 - .L_10)
.L_10:
        /*001c*/ 	.word	0x00000000
        /*0020*/ 	.short	0x000b
        /*0022*/ 	.short	0x003c
        /*0024*/ 	.byte	0x00, 0xf0, 0x11, 0x00


	//----- nvinfo : EIATTR_KPARAM_INFO
	.align		4
.L_11:
        /*0028*/ 	.byte	0x04, 0x17
        /*002a*/ 	.short	(.L_13 - .L_12)
.L_12:
        /*002c*/ 	.word	0x00000000
        /*0030*/ 	.short	0x000a
        /*0032*/ 	.short	0x0038
        /*0034*/ 	.byte	0x00, 0xf0, 0x11, 0x00


	//----- nvinfo : EIATTR_KPARAM_INFO
	.align		4
.L_13:
        /*0038*/ 	.byte	0x04, 0x17
        /*003a*/ 	.short	(.L_15 - .L_14)
.L_14:
        /*003c*/ 	.word	0x00000000
        /*0040*/ 	.short	0x0009
        /*0042*/ 	.short	0x0034
        /*0044*/ 	.byte	0x00, 0xf0, 0x11, 0x00


	//----- nvinfo : EIATTR_KPARAM_INFO
	.align		4
.L_15:
        /*0048*/ 	.byte	0x04, 0x17
        /*004a*/ 	.short	(.L_17 - .L_16)
.L_16:
        /*004c*/ 	.word	0x00000000
        /*0050*/ 	.short	0x0008
        /*0052*/ 	.short	0x0030
        /*0054*/ 	.byte	0x00, 0xf0, 0x11, 0x00


	//----- nvinfo : EIATTR_KPARAM_INFO
	.align		4
.L_17:
        /*0058*/ 	.byte	0x04, 0x17
        /*005a*/ 	.short	(.L_19 - .L_18)
.L_18:
        /*005c*/ 	.word	0x00000000
        /*0060*/ 	.short	0x0007
        /*0062*/ 	.short	0x002c
        /*0064*/ 	.byte	0x00, 0xf0, 0x11, 0x00


	//----- nvinfo : EIATTR_KPARAM_INFO
	.align		4
.L_19:
        /*0068*/ 	.byte	0x04, 0x17
        /*006a*/ 	.short	(.L_21 - .L_20)
.L_20:
        /*006c*/ 	.word	0x00000000
        /*0070*/ 	.short	0x0006
        /*0072*/ 	.short	0x0028
        /*0074*/ 	.byte	0x00, 0xf0, 0x11, 0x00


	//----- nvinfo : EIATTR_KPARAM_INFO
	.align		4
.L_21:
        /*0078*/ 	.byte	0x04, 0x17
        /*007a*/ 	.short	(.L_23 - .L_22)
.L_22:
        /*007c*/ 	.word	0x00000000
        /*0080*/ 	.short	0x0005
        /*0082*/ 	.short	0x0024
        /*0084*/ 	.byte	0x00, 0xf0, 0x11, 0x00


	//----- nvinfo : EIATTR_KPARAM_INFO
	.align		4
.L_23:
        /*0088*/ 	.byte	0x04, 0x17
        /*008a*/ 	.short	(.L_25 - .L_24)
.L_24:
        /*008c*/ 	.word	0x00000000
        /*0090*/ 	.short	0x0004
        /*0092*/ 	.short	0x0020
        /*0094*/ 	.byte	0x00, 0xf0, 0x11, 0x00


	//----- nvinfo : EIATTR_KPARAM_INFO
	.align		4
.L_25:
        /*0098*/ 	.byte	0x04, 0x17
        /*009a*/ 	.short	(.L_27 - .L_26)
.L_26:
        /*009c*/ 	.word	0x00000000
        /*00a0*/ 	.short	0x0003
        /*00a2*/ 	.short	0x0018
        /*00a4*/ 	.byte	0x00, 0xf5, 0x21, 0x00


	//----- nvinfo : EIATTR_KPARAM_INFO
	.align		4
.L_27:
        /*00a8*/ 	.byte	0x04, 0x17
        /*00aa*/ 	.short	(.L_29 - .L_28)
.L_28:
        /*00ac*/ 	.word	0x00000000
        /*00b0*/ 	.short	0x0002
        /*00b2*/ 	.short	0x0010
        /*00b4*/ 	.byte	0x00, 0xf5, 0x21, 0x00


	//----- nvinfo : EIATTR_KPARAM_INFO
	.align		4
.L_29:
        /*00b8*/ 	.byte	0x04, 0x17
        /*00ba*/ 	.short	(.L_31 - .L_30)
.L_30:
        /*00bc*/ 	.word	0x00000000
        /*00c0*/ 	.short	0x0001
        /*00c2*/ 	.short	0x0008
        /*00c4*/ 	.byte	0x00, 0xf5, 0x21, 0x00


	//----- nvinfo : EIATTR_KPARAM_INFO
	.align		4
.L_31:
        /*00c8*/ 	.byte	0x04, 0x17
        /*00ca*/ 	.short	(.L_33 - .L_32)
.L_32:
        /*00cc*/ 	.word	0x00000000
        /*00d0*/ 	.short	0x0000
        /*00d2*/ 	.short	0x0000
        /*00d4*/ 	.byte	0x00, 0xf5, 0x21, 0x00


	//----- nvinfo : EIATTR_SPARSE_MMA_MASK
	.align		4
.L_33:
        /*00d8*/ 	.byte	0x03, 0x50
        /*00da*/ 	.short	0x0000


	//----- nvinfo : EIATTR_MAXREG_COUNT
	.align		4
        /*00dc*/ 	.byte	0x03, 0x1b
        /*00de*/ 	.short	0x00ff


	//----- nvinfo : EIATTR_MERCURY_ISA_VERSION
	.align		4
        /*00e0*/ 	.byte	0x03, 0x5f
        /*00e2*/ 	.short	0x0101


	//----- nvinfo : EIATTR_VRC_CTA_INIT_COUNT
	.align		4
        /*00e4*/ 	.byte	0x02, 0x4a
	.zero		1
	.zero		1


	//----- nvinfo : EIATTR_EXIT_INSTR_OFFSETS
	.align		4
        /*00e8*/ 	.byte	0x04, 0x1c
        /*00ea*/ 	.short	(.L_35 - .L_34)


	//   ....[0]....
.L_34:
        /*00ec*/ 	.word	0x00000070


	//   ....[1]....
        /*00f0*/ 	.word	0x00000210


	//   ....[2]....
        /*00f4*/ 	.word	0x00000f40


	//----- nvinfo : EIATTR_CBANK_PARAM_SIZE
	.align		4
.L_35:
        /*00f8*/ 	.byte	0x03, 0x19
        /*00fa*/ 	.short	0x0044


	//----- nvinfo : EIATTR_PARAM_CBANK
	.align		4
        /*00fc*/ 	.byte	0x04, 0x0a
        /*00fe*/ 	.short	(.L_37 - .L_36)
	.align		4
.L_36:
        /*0100*/ 	.word	index@(.nv.constant0._Z6Conv3DPfS_S_S_iiiiiiiii)
        /*0104*/ 	.short	0x0380
        /*0106*/ 	.short	0x0044


	//----- nvinfo : EIATTR_SW_WAR
	.align		4
.L_37:
        /*0108*/ 	.byte	0x04, 0x36
        /*010a*/ 	.short	(.L_39 - .L_38)
.L_38:
        /*010c*/ 	.word	0x00000008
.L_39:


//--------------------- .nv.callgraph             --------------------------
	.section	.nv.callgraph,"",@"SHT_CUDA_CALLGRAPH"
	.align	4
	.sectionentsize	8
	.align		4
        /*0000*/ 	.word	0x00000000
	.align		4
        /*0004*/ 	.word	0xffffffff
	.align		4
        /*0008*/ 	.word	0x00000000
	.align		4
        /*000c*/ 	.word	0xfffffffe
	.align		4
        /*0010*/ 	.word	0x00000000
	.align		4
        /*0014*/ 	.word	0xfffffffd
	.align		4
        /*0018*/ 	.word	0x00000000
	.align		4
        /*001c*/ 	.word	0xfffffffc


//--------------------- .text._Z6Conv3DPfS_S_S_iiiiiiiii --------------------------
	.section	.text._Z6Conv3DPfS_S_S_iiiiiiiii,"ax",@progbits
	.align	128
        .global         _Z6Conv3DPfS_S_S_iiiiiiiii
        .type           _Z6Conv3DPfS_S_S_iiiiiiiii,@function
        .size           _Z6Conv3DPfS_S_S_iiiiiiiii,(.L_x_6 - _Z6Conv3DPfS_S_S_iiiiiiiii)
        .other          _Z6Conv3DPfS_S_S_iiiiiiiii,@"STO_CUDA_ENTRY STV_DEFAULT"
_Z6Conv3DPfS_S_S_iiiiiiiii:
.text._Z6Conv3DPfS_S_S_iiiiiiiii:
[----:B------:R-:W-:Y:S01]  /*0000*/  LDC R1, c[0x0][0x37c] ;  /* 0x0000df00ff017b82 */ /* 0x000fe20000000800 */
[----:B------:R-:W0:Y:S01]  /*0010*/  S2R R0, SR_CTAID.X ;  /* 0x0000000000007919 */ /* 0x000e220000002500 */
[----:B------:R-:W0:Y:S01]  /*0020*/  LDCU UR4, c[0x0][0x360] ;  /* 0x00006c00ff0477ac */ /* 0x000e220008000800 */
[----:B------:R-:W0:Y:S01]  /*0030*/  S2R R3, SR_TID.X ;  /* 0x0000000000037919 */ /* 0x000e220000002100 */
[----:B------:R-:W1:Y:S01]  /*0040*/  LDCU UR5, c[0x0][0x3c0] ;  /* 0x00007800ff0577ac */ /* 0x000e620008000800 */
[----:B0-----:R-:W-:-:S05]  /*0050*/  IMAD R0, R0, UR4, R3 ;  /* 0x0000000400007c24 */ /* 0x001fca000f8e0203 */
[----:B-1----:R-:W-:-:S13]  /*0060*/  ISETP.GE.AND P0, PT, R0, UR5, PT ;  /* 0x0000000500007c0c */ /* 0x002fda000bf06270 */
[----:B------:R-:W-:Y:S05]  /*0070*/  @P0 EXIT ;  /* 0x000000000000094d */ /* 0x000fea0003800000 */
[----:B------:R-:W0:Y:S01]  /*0080*/  LDC.64 R4, c[0x0][0x3a0] ;  /* 0x0000e800ff047b82 */ /* 0x000e220000000a00 */
[----:B------:R-:W1:Y:S01]  /*0090*/  LDCU.64 UR14, c[0x0][0x358] ;  /* 0x00006b00ff0e77ac */ /* 0x000e620008000a00 */
[----:B------:R-:W2:Y:S06]  /*00a0*/  LDCU.64 UR6, c[0x0][0x3b8] ;  /* 0x00007700ff0677ac */ /* 0x000eac0008000a00 */
[----:B------:R-:W3:Y:S08]  /*00b0*/  LDC.64 R2, c[0x0][0x388] ;  /* 0x0000e200ff027b82 */ /* 0x000ef00000000a00 */
[----:B------:R-:W4:Y:S01]  /*00c0*/  LDC.64 R8, c[0x0][0x380] ;  /* 0x0000e000ff087b82 */ /* 0x000f220000000a00 */
[----:B0-----:R-:W-:-:S04]  /*00d0*/  IMAD R5, R4, R5, R0 ;  /* 0x0000000504057224 */ /* 0x001fc800078e0200 */
[----:B------:R-:W-:-:S04]  /*00e0*/  IMAD.SHL.U32 R5, R5, 0x4, RZ ;  /* 0x0000000405057824 */ /* 0x000fc800078e00ff */
[----:B---3--:R-:W-:-:S05]  /*00f0*/  IMAD.WIDE R2, R5, 0x4, R2 ;  /* 0x0000000405027825 */ /* 0x008fca00078e0202 */
[----:B-1----:R-:W3:Y:S01]  /*0100*/  LDG.E R7, desc[UR14][R2.64] ;  /* 0x0000000e02077981 */ /* 0x002ee2000c1e1900 */
[----:B--2---:R-:W-:Y:S01]  /*0110*/  I2FP.F32.S32 R10, UR6 ;  /* 0x00000006000a7c45 */ /* 0x004fe20008201400 */
[----:B------:R-:W-:Y:S01]  /*0120*/  UIADD3 UR4, UPT, UPT, UR7, 0x1, URZ ;  /* 0x0000000107047890 */ /* 0x000fe2000fffe0ff */
[----:B------:R-:W-:Y:S01]  /*0130*/  IMAD.SHL.U32 R11, R0, 0x2, RZ ;  /* 0x00000002000b7824 */ /* 0x000fe200078e00ff */
[----:B------:R-:W-:-:S03]  /*0140*/  UIADD3 UR9, UPT, UPT, -UR7, URZ, URZ ;  /* 0x000000ff07097290 */ /* 0x000fc6000fffe1ff */
[----:B----4-:R-:W-:Y:S01]  /*0150*/  IMAD.WIDE R8, R11, 0x4, R8 ;  /* 0x000000040b087825 */ /* 0x010fe200078e0208 */
[----:B------:R-:W-:-:S04]  /*0160*/  UISETP.GE.AND UP0, UPT, UR4, UR9, UPT ;  /* 0x000000090400728c */ /* 0x000fc8000bf06270 */
[----:B------:R0:W5:Y:S02]  /*0170*/  LDG.E R12, desc[UR14][R8.64] ;  /* 0x0000000e080c7981 */ /* 0x000164000c1e1900 */
[----:B------:R-:W-:Y:S02]  /*0180*/  PLOP3.LUT P1, PT, PT, PT, UP0, 0x80, 0x8 ;  /* 0x000000000008781c */ /* 0x000fe40003f2f008 */
[----:B------:R0:W5:Y:S01]  /*0190*/  LDG.E R14, desc[UR14][R8.64+0x4] ;  /* 0x0000040e080e7981 */ /* 0x000162000c1e1900 */
[----:B---3--:R-:W1:Y:S02]  /*01a0*/  F2I.FLOOR.NTZ R6, R7 ;  /* 0x0000000700067305 */ /* 0x008e640000207100 */
[----:B-1----:R-:W-:-:S05]  /*01b0*/  I2FP.F32.S32 R4, R6 ;  /* 0x0000000600047245 */ /* 0x002fca0000201400 */
[----:B------:R-:W-:Y:S02]  /*01c0*/  FADD R5, R7, -R4 ;  /* 0x8000000407057221 */ /* 0x000fe40000000000 */
[----:B------:R0:W5:Y:S02]  /*01d0*/  LDG.E R7, desc[UR14][R2.64+0xc] ;  /* 0x00000c0e02077981 */ /* 0x000164000c1e1900 */
[----:B------:R-:W-:-:S06]  /*01e0*/  FMUL R5, R10, R5 ;  /* 0x000000050a057220 */ /* 0x000fcc0000400000 */
[----:B------:R-:W1:Y:S02]  /*01f0*/  F2I.S64 R4, R5 ;  /* 0x0000000500047311 */ /* 0x000e640000201900 */
[----:B-1----:R-:W-:Y:S01]  /*0200*/  ISETP.NE.AND P0, PT, R4, UR6, PT ;  /* 0x0000000604007c0c */ /* 0x002fe2000bf05270 */
[----:B0-----:R-:W-:-:S12]  /*0210*/  @!P1 EXIT ;  /* 0x000000000000994d */ /* 0x001fd80003800000 */
[----:B------:R-:W2:Y:S01]  /*0220*/  LDG.E R0, desc[UR14][R2.64+0x4] ;  /* 0x0000040e02007981 */ /* 0x000ea2000c1e1900 */
[----:B------:R-:W0:Y:S03]  /*0230*/  LDCU UR4, c[0x0][0x3b0] ;  /* 0x00007600ff0477ac */ /* 0x000e260008000800 */
[----:B------:R1:W3:Y:S01]  /*0240*/  LDG.E R5, desc[UR14][R2.64+0x8] ;  /* 0x0000080e02057981 */ /* 0x0002e2000c1e1900 */
[----:B------:R-:W-:Y:S01]  /*0250*/  UIADD3 UR5, UPT, UPT, UR7, -0x1, URZ ;  /* 0xffffffff07057890 */ /* 0x000fe2000fffe0ff */
[----:B------:R-:W-:Y:S01]  /*0260*/  SEL R4, R4, RZ, P0 ;  /* 0x000000ff04047207 */ /* 0x000fe20000000000 */
[----:B------:R-:W-:Y:S02]  /*0270*/  UIADD3 UR8, UPT, UPT, UR7, -0x2, URZ ;  /* 0xfffffffe07087890 */ /* 0x000fe4000fffe0ff */
[----:B------:R-:W-:Y:S02]  /*0280*/  UIADD3 UR10, UPT, UPT, UR7, -0x3, URZ ;  /* 0xfffffffd070a7890 */ /* 0x000fe4000fffe0ff */
[----:B------:R-:W-:Y:S01]  /*0290*/  UIADD3 UR12, UPT, UPT, UR7, 0x2, URZ ;  /* 0x00000002070c7890 */ /* 0x000fe2000fffe0ff */
[----:B-1---5:R-:W-:Y:S01]  /*02a0*/  FMUL R3, R7, R14 ;  /* 0x0000000e07037220 */ /* 0x022fe20000400000 */
[C---:B------:R-:W-:Y:S01]  /*02b0*/  VIADD R2, R6.reuse, 0x1 ;  /* 0x0000000106027836 */ /* 0x040fe20000000000 */
[----:B------:R-:W-:Y:S01]  /*02c0*/  @P0 IADD3 R2, PT, PT, R6, RZ, RZ ;  /* 0x000000ff06020210 */ /* 0x000fe20007ffe0ff */
[----:B0-----:R-:W-:Y:S01]  /*02d0*/  USHF.L.U32 UR4, UR4, 0x1, URZ ;  /* 0x0000000104047899 */ /* 0x001fe200080006ff */
[----:B--2---:R-:W0:Y:S08]  /*02e0*/  F2I.FLOOR.NTZ R13, R0 ;  /* 0x00000000000d7305 */ /* 0x004e300000207100 */
[----:B---3--:R-:W1:Y:S01]  /*02f0*/  F2I.FLOOR.NTZ R15, R5 ;  /* 0x00000005000f7305 */ /* 0x008e620000207100 */
[----:B0-----:R-:W-:-:S05]  /*0300*/  I2FP.F32.S32 R9, R13 ;  /* 0x0000000d00097245 */ /* 0x001fca0000201400 */
[----:B------:R-:W-:Y:S01]  /*0310*/  FADD R9, R0, -R9 ;  /* 0x8000000900097221 */ /* 0x000fe20000000000 */
[----:B------:R-:W-:Y:S01]  /*0320*/  FMUL R0, R7, R12 ;  /* 0x0000000c07007220 */ /* 0x000fe20000400000 */
[----:B------:R-:W-:Y:S01]  /*0330*/  VIADD R12, R13, 0x1 ;  /* 0x000000010d0c7836 */ /* 0x000fe20000000000 */
[----:B-1----:R-:W-:Y:S01]  /*0340*/  I2FP.F32.S32 R8, R15 ;  /* 0x0000000f00087245 */ /* 0x002fe20000201400 */
[----:B------:R-:W-:Y:S01]  /*0350*/  FMUL R9, R10, R9 ;  /* 0x000000090a097220 */ /* 0x000fe20000400000 */
[----:B------:R-:W-:-:S03]  /*0360*/  IMAD.U32 R7, RZ, RZ, UR7 ;  /* 0x00000007ff077e24 */ /* 0x000fc6000f8e00ff */
[----:B------:R-:W-:Y:S01]  /*0370*/  FADD R11, R5, -R8 ;  /* 0x80000008050b7221 */ /* 0x000fe20000000000 */
[----:B------:R-:W-:Y:S01]  /*0380*/  IMAD R7, R7, UR6, R4 ;  /* 0x0000000607077c24 */ /* 0x000fe2000f8e0204 */
[----:B------:R-:W0:Y:S02]  /*0390*/  F2I.S64 R8, R9 ;  /* 0x0000000900087311 */ /* 0x000e240000201900 */
[----:B------:R-:W-:-:S06]  /*03a0*/  FMUL R11, R10, R11 ;  /* 0x0000000b0a0b7220 */ /* 0x000fcc0000400000 */
[----:B------:R-:W1:Y:S01]  /*03b0*/  F2I.S64 R10, R11 ;  /* 0x0000000b000a7311 */ /* 0x000e620000201900 */
[C---:B0-----:R-:W-:Y:S02]  /*03c0*/  ISETP.NE.AND P2, PT, R8.reuse, UR6, PT ;  /* 0x0000000608007c0c */ /* 0x041fe4000bf45270 */
[----:B------:R-:W-:Y:S01]  /*03d0*/  MOV R9, UR5 ;  /* 0x0000000500097c02 */ /* 0x000fe20008000f00 */
[----:B------:R-:W-:Y:S01]  /*03e0*/  UMOV UR5, UR9 ;  /* 0x0000000900057c82 */ /* 0x000fe20008000000 */
[----:B------:R-:W-:-:S03]  /*03f0*/  SEL R5, R8, RZ, P2 ;  /* 0x000000ff08057207 */ /* 0x000fc60001000000 */
[----:B------:R-:W-:Y:S01]  /*0400*/  IMAD R8, R9, UR6, R4 ;  /* 0x0000000609087c24 */ /* 0x000fe2000f8e0204 */
[----:B-1----:R-:W-:Y:S01]  /*0410*/  ISETP.NE.AND P1, PT, R10, UR6, PT ;  /* 0x000000060a007c0c */ /* 0x002fe2000bf25270 */
[----:B------:R-:W-:-:S03]  /*0420*/  IMAD.U32 R11, RZ, RZ, UR8 ;  /* 0x00000008ff0b7e24 */ /* 0x000fc6000f8e00ff */
[----:B------:R-:W-:Y:S01]  /*0430*/  SEL R6, R10, RZ, P1 ;  /* 0x000000ff0a067207 */ /* 0x000fe20000800000 */
[----:B------:R-:W-:Y:S02]  /*0440*/  @P2 IMAD.MOV R12, RZ, RZ, R13 ;  /* 0x000000ffff0c2224 */ /* 0x000fe400078e020d */
[----:B------:R-:W-:Y:S02]  /*0450*/  VIADD R13, R15, 0x1 ;  /* 0x000000010f0d7836 */ /* 0x000fe40000000000 */
[----:B------:R-:W-:Y:S02]  /*0460*/  IMAD R9, R11, UR6, R4 ;  /* 0x000000060b097c24 */ /* 0x000fe4000f8e0204 */
[----:B------:R-:W-:Y:S02]  /*0470*/  VIADD R11, R12, 0xffffffff ;  /* 0xffffffff0c0b7836 */ /* 0x000fe40000000000 */
[----:B------:R-:W-:Y:S02]  /*0480*/  @P1 IMAD.MOV R13, RZ, RZ, R15 ;  /* 0x000000ffff0d1224 */ /* 0x000fe400078e020f */
[----:B------:R-:W-:-:S02]  /*0490*/  IMAD.U32 R15, RZ, RZ, UR10 ;  /* 0x0000000aff0f7e24 */ /* 0x000fc4000f8e00ff */
[----:B------:R-:W-:Y:S02]  /*04a0*/  VIADD R12, R13, 0xffffffff ;  /* 0xffffffff0d0c7836 */ /* 0x000fe40000000000 */
[----:B------:R-:W-:-:S07]  /*04b0*/  IMAD R10, R15, UR6, R4 ;  /* 0x000000060f0a7c24 */ /* 0x000fce000f8e0204 */
.L_x_4:
[----:B0-----:R-:W0:Y:S01]  /*04c0*/  LDCU UR6, c[0x0][0x3b8] ;  /* 0x00007700ff0677ac */ /* 0x001e220008000800 */
[----:B------:R-:W-:Y:S01]  /*04d0*/  IADD3 R13, PT, PT, RZ, -UR5, RZ ;  /* 0x80000005ff0d7c10 */ /* 0x000fe2000fffe0ff */
[----:B------:R-:W1:Y:S04]  /*04e0*/  LDCU UR8, c[0x0][0x3ac] ;  /* 0x00007580ff0877ac */ /* 0x000e680008000800 */
[----:B0-----:R-:W-:Y:S01]  /*04f0*/  IMAD R13, R13, UR6, R6 ;  /* 0x000000060d0d7c24 */ /* 0x001fe2000f8e0206 */
[----:B------:R-:W0:Y:S04]  /*0500*/  LDCU UR6, c[0x0][0x3b4] ;  /* 0x00007680ff0677ac */ /* 0x000e280008000800 */
[----:B------:R-:W-:Y:S01]  /*0510*/  I2FP.F32.S32 R15, R13 ;  /* 0x0000000d000f7245 */ /* 0x000fe20000201400 */
[----:B-1----:R-:W-:Y:S01]  /*0520*/  USHF.R.S32.HI UR7, URZ, 0x1f, UR8 ;  /* 0x0000001fff077899 */ /* 0x002fe20008011408 */
[----:B------:R-:W-:Y:S01]  /*0530*/  VIADD R13, R12, UR5 ;  /* 0x000000050c0d7c36 */ /* 0x000fe20008000000 */
[----:B------:R-:W-:Y:S01]  /*0540*/  UIADD3 UR5, UPT, UPT, UR5, 0x1, URZ ;  /* 0x0000000105057890 */ /* 0x000fe2000fffe0ff */
[----:B------:R-:W1:Y:S03]  /*0550*/  F2I.S64 R16, |R15| ;  /* 0x4000000f00107311 */ /* 0x000e660000201900 */
[----:B------:R-:W-:-:S02]  /*0560*/  UISETP.NE.AND UP0, UPT, UR5, UR12, UPT ;  /* 0x0000000c0500728c */ /* 0x000fc4000bf05270 */
[----:B0-----:R-:W-:Y:S01]  /*0570*/  UIMAD UR6, UR4, UR6, URZ ;  /* 0x00000006040672a4 */ /* 0x001fe2000f8e02ff */
[----:B-1----:R-:W-:-:S05]  /*0580*/  IMAD R17, R17, UR8, RZ ;  /* 0x0000000811117c24 */ /* 0x002fca000f8e02ff */
[----:B------:R-:W-:Y:S01]  /*0590*/  IMAD R13, R13, UR6, RZ ;  /* 0x000000060d0d7c24 */ /* 0x000fe2000f8e02ff */
[----:B------:R-:W-:Y:S01]  /*05a0*/  UMOV UR6, UR9 ;  /* 0x0000000900067c82 */ /* 0x000fe20008000000 */
[C---:B------:R-:W-:Y:S02]  /*05b0*/  IMAD R19, R16.reuse, UR7, R17 ;  /* 0x0000000710137c24 */ /* 0x040fe4000f8e0211 */
[----:B------:R-:W-:-:S04]  /*05c0*/  IMAD.WIDE.U32 R16, R16, UR8, RZ ;  /* 0x0000000810107c25 */ /* 0x000fc8000f8e00ff */
[----:B------:R-:W-:-:S07]  /*05d0*/  IMAD.IADD R14, R17, 0x1, R19 ;  /* 0x00000001110e7824 */ /* 0x000fce00078e0213 */
.L_x_3:
[----:B0-----:R-:W0:Y:S01]  /*05e0*/  LDCU.64 UR10, c[0x0][0x3b8] ;  /* 0x00007700ff0a77ac */ /* 0x001e220008000a00 */
[----:B------:R-:W-:Y:S01]  /*05f0*/  IMAD R18, RZ, RZ, -UR6 ;  /* 0x80000006ff127e24 */ /* 0x000fe2000f8e02ff */
[----:B------:R-:W-:Y:S01]  /*0600*/  SHF.R.S32.HI R21, RZ, 0x1f, R13 ;  /* 0x0000001fff157819 */ /* 0x000fe2000001140d */
[----:B------:R-:W1:Y:S02]  /*0610*/  LDCU UR13, c[0x0][0x3a8] ;  /* 0x00007500ff0d77ac */ /* 0x000e640008000800 */
[----:B0-----:R-:W-:Y:S01]  /*0620*/  IMAD R15, R18, UR10, R5 ;  /* 0x0000000a120f7c24 */ /* 0x001fe2000f8e0205 */
[----:B------:R-:W-:Y:S02]  /*0630*/  ULOP3.LUT UP3, URZ, UR11, 0x7fffffff, URZ, 0xc0, !UPT ;  /* 0x7fffffff0bff7892 */ /* 0x000fe4000f86c0ff */
[----:B------:R-:W-:Y:S02]  /*0640*/  ULOP3.LUT UR7, UR11, 0x1, URZ, 0xc0, !UPT ;  /* 0x000000010b077892 */ /* 0x000fe4000f8ec0ff */
[----:B------:R-:W-:Y:S01]  /*0650*/  I2FP.F32.S32 R15, R15 ;  /* 0x0000000f000f7245 */ /* 0x000fe20000201400 */
[----:B-1----:R-:W-:-:S02]  /*0660*/  USHF.R.S32.HI UR8, URZ, 0x1f, UR13 ;  /* 0x0000001fff087899 */ /* 0x002fc4000801140d */
[----:B------:R-:W-:Y:S01]  /*0670*/  UISETP.NE.U32.AND UP2, UPT, UR7, 0x1, UPT ;  /* 0x000000010700788c */ /* 0x000fe2000bf45070 */
[----:B------:R-:W0:Y:S02]  /*0680*/  F2I.S64 R18, |R15| ;  /* 0x4000000f00127311 */ /* 0x000e240000201900 */
[----:B------:R-:W-:Y:S01]  /*0690*/  UMOV UR7, UR9 ;  /* 0x0000000900077c82 */ /* 0x000fe20008000000 */
[----:B0-----:R-:W-:Y:S01]  /*06a0*/  IADD3 R20, P0, PT, R18, R16, RZ ;  /* 0x0000001012147210 */ /* 0x001fe20007f1e0ff */
[----:B------:R-:W-:Y:S01]  /*06b0*/  VIADD R18, R11, UR6 ;  /* 0x000000060b127c36 */ /* 0x000fe20008000000 */
[----:B------:R-:W-:Y:S02]  /*06c0*/  UIADD3 UR6, UPT, UPT, UR6, 0x1, URZ ;  /* 0x0000000106067890 */ /* 0x000fe4000fffe0ff */
[----:B------:R-:W-:Y:S01]  /*06d0*/  IADD3.X R19, PT, PT, R19, R14, RZ, P0, !PT ;  /* 0x0000000e13137210 */ /* 0x000fe200007fe4ff */
[----:B------:R-:W-:Y:S01]  /*06e0*/  IMAD R28, R18, UR4, RZ ;  /* 0x00000004121c7c24 */ /* 0x000fe2000f8e02ff */
[----:B------:R-:W-:-:S03]  /*06f0*/  UISETP.NE.AND UP1, UPT, UR6, UR12, UPT ;  /* 0x0000000c0600728c */ /* 0x000fc6000bf25270 */
[----:B------:R-:W-:Y:S01]  /*0700*/  IMAD R19, R19, UR13, RZ ;  /* 0x0000000d13137c24 */ /* 0x000fe2000f8e02ff */
[----:B------:R-:W-:-:S03]  /*0710*/  IADD3 R15, P0, PT, R28, R13, RZ ;  /* 0x0000000d1c0f7210 */ /* 0x000fc60007f1e0ff */
[----:B------:R-:W-:Y:S01]  /*0720*/  IMAD R29, R20, UR8, R19 ;  /* 0x00000008141d7c24 */ /* 0x000fe2000f8e0213 */
[----:B------:R-:W-:Y:S01]  /*0730*/  LEA.HI.X.SX32 R28, R28, R21, 0x1, P0 ;  /* 0x000000151c1c7211 */ /* 0x000fe200000f0eff */
[----:B------:R-:W-:-:S04]  /*0740*/  IMAD.WIDE.U32 R18, R20, UR13, RZ ;  /* 0x0000000d14127c25 */ /* 0x000fc8000f8e00ff */
[----:B------:R-:W-:Y:S01]  /*0750*/  IMAD.IADD R29, R19, 0x1, R29 ;  /* 0x00000001131d7824 */ /* 0x000fe200078e021d */
[----:B------:R-:W-:Y:S06]  /*0760*/  BRA.U !UP3, `(.L_x_0) ;  /* 0x000000050b507547 */ /* 0x000fec000b800000 */
[----:B------:R-:W-:Y:S02]  /*0770*/  UIADD3 UR7, UPT, UPT, UR12, UR11, URZ ;  /* 0x0000000b0c077290 */ /* 0x000fe4000fffe0ff */
[----:B------:R-:W-:Y:S01]  /*0780*/  VIADD R30, R2, -UR11 ;  /* 0x8000000b021e7c36 */ /* 0x000fe20008000000 */
[----:B------:R-:W-:Y:S01]  /*0790*/  MOV R32, R10 ;  /* 0x0000000a00207202 */ /* 0x000fe20000000f00 */
[----:B------:R-:W-:Y:S01]  /*07a0*/  IMAD.MOV.U32 R31, RZ, RZ, R7 ;  /* 0x000000ffff1f7224 */ /* 0x000fe200078e0007 */
[----:B------:R-:W-:Y:S01]  /*07b0*/  ULOP3.LUT UR7, UR7, 0xfffffffc, URZ, 0xc0, !UPT ;  /* 0xfffffffc07077892 */ /* 0x000fe2000f8ec0ff */
[----:B------:R-:W-:Y:S01]  /*07c0*/  IMAD.MOV.U32 R33, RZ, RZ, R9 ;  /* 0x000000ffff217224 */ /* 0x000fe200078e0009 */
[----:B------:R-:W-:Y:S01]  /*07d0*/  LEA R30, R30, 0x2, 0x1 ;  /* 0x000000021e1e7811 */ /* 0x000fe200078e08ff */
[----:B------:R-:W-:Y:S01]  /*07e0*/  IMAD.MOV.U32 R34, RZ, RZ, R8 ;  /* 0x000000ffff227224 */ /* 0x000fe200078e0008 */
[----:B------:R-:W-:Y:S01]  /*07f0*/  UIADD3 UR8, UPT, UPT, -UR7, URZ, URZ ;  /* 0x000000ff07087290 */ /* 0x000fe2000fffe1ff */
[----:B------:R-:W0:Y:S02]  /*0800*/  LDCU.128 UR16, c[0x0][0x390] ;  /* 0x00007200ff1077ac */ /* 0x000e240008000c00 */
[----:B------:R-:W-:-:S09]  /*0810*/  UMOV UR7, UR9 ;  /* 0x0000000900077c82 */ /* 0x000fd20008000000 */
.L_x_1:
[----:B------:R-:W-:-:S04]  /*0820*/  I2FP.F32.S32 R24, R31 ;  /* 0x0000001f00187245 */ /* 0x000fc80000201400 */
[----:B------:R-:W1:Y:S02]  /*0830*/  F2I.S64 R20, |R24| ;  /* 0x4000001800147311 */ /* 0x000e640000201900 */
[----:B-1----:R-:W-:-:S05]  /*0840*/  IADD3 R22, P0, PT, R20, R18, RZ ;  /* 0x0000001214167210 */ /* 0x002fca0007f1e0ff */
[----:B------:R-:W-:Y:S01]  /*0850*/  IMAD.X R21, R21, 0x1, R29, P0 ;  /* 0x0000000115157824 */ /* 0x000fe200000e061d */
[----:B0-----:R-:W-:-:S04]  /*0860*/  LEA R20, P0, R22, UR16, 0x2 ;  /* 0x0000001016147c11 */ /* 0x001fc8000f8010ff */
[----:B------:R-:W-:-:S05]  /*0870*/  LEA.HI.X R21, R22, UR17, R21, 0x2, P0 ;  /* 0x0000001116157c11 */ /* 0x000fca00080f1415 */
[----:B------:R-:W2:Y:S01]  /*0880*/  LDG.E R20, desc[UR14][R20.64] ;  /* 0x0000000e14147981 */ /* 0x000ea2000c1e1900 */
[----:B------:R-:W-:Y:S02]  /*0890*/  I2FP.F32.S32 R23, R34 ;  /* 0x0000002200177245 */ /* 0x000fe40000201400 */
[----:B------:R-:W-:-:S04]  /*08a0*/  IADD3 R26, PT, PT, R30, -0x4, RZ ;  /* 0xfffffffc1e1a7810 */ /* 0x000fc80007ffe0ff */
[----:B------:R-:W0:Y:S02]  /*08b0*/  F2I.S64 R22, |R23| ;  /* 0x4000001700167311 */ /* 0x000e240000201900 */
[----:B0-----:R-:W-:Y:S02]  /*08c0*/  IADD3 R25, P1, PT, R22, R18, RZ ;  /* 0x0000001216197210 */ /* 0x001fe40007f3e0ff */
[----:B------:R-:W-:-:S03]  /*08d0*/  IADD3 R22, P0, PT, R26, R15, RZ ;  /* 0x0000000f1a167210 */ /* 0x000fc60007f1e0ff */
[----:B------:R-:W-:Y:S01]  /*08e0*/  IMAD.X R36, R23, 0x1, R29, P1 ;  /* 0x0000000117247824 */ /* 0x000fe200008e061d */
[----:B------:R-:W-:Y:S02]  /*08f0*/  LEA.HI.X.SX32 R27, R26, R28, 0x1, P0 ;  /* 0x0000001c1a1b7211 */ /* 0x000fe400000f0eff */
[C---:B------:R-:W-:Y:S02]  /*0900*/  LEA R26, P0, R22.reuse, UR18, 0x2 ;  /* 0x00000012161a7c11 */ /* 0x040fe4000f8010ff */
[C---:B------:R-:W-:Y:S02]  /*0910*/  LEA R24, P1, R25.reuse, UR16, 0x2 ;  /* 0x0000001019187c11 */ /* 0x040fe4000f8210ff */
[----:B------:R-:W-:Y:S02]  /*0920*/  LEA.HI.X R27, R22, UR19, R27, 0x2, P0 ;  /* 0x00000013161b7c11 */ /* 0x000fe400080f141b */
[----:B------:R-:W-:Y:S01]  /*0930*/  LEA.HI.X R25, R25, UR17, R36, 0x2, P1 ;  /* 0x0000001119197c11 */ /* 0x000fe200088f1424 */
[-C--:B--2---:R-:W-:Y:S01]  /*0940*/  FMUL R37, R0, R20.reuse ;  /* 0x0000001400257220 */ /* 0x084fe20000400000 */
[----:B------:R-:W-:-:S04]  /*0950*/  FMUL R36, R3, R20 ;  /* 0x0000001403247220 */ /* 0x000fc80000400000 */
[----:B------:R-:W-:Y:S04]  /*0960*/  REDG.E.ADD.F32.FTZ.RN.STRONG.GPU desc[UR14][R26.64], R37 ;  /* 0x000000251a0079a6 */ /* 0x000fe8000c12f30e */
[----:B------:R0:W-:Y:S04]  /*0970*/  REDG.E.ADD.F32.FTZ.RN.STRONG.GPU desc[UR14][R26.64+0x4], R36 ;  /* 0x000004241a0079a6 */ /* 0x0001e8000c12f30e */
[----:B------:R1:W2:Y:S01]  /*0980*/  LDG.E R24, desc[UR14][R24.64] ;  /* 0x0000000e18187981 */ /* 0x0002a2000c1e1900 */
[----:B------:R-:W-:-:S05]  /*0990*/  VIADD R22, R30, 0xfffffffe ;  /* 0xfffffffe1e167836 */ /* 0x000fca0000000000 */
[----:B------:R-:W-:Y:S02]  /*09a0*/  IADD3 R23, P0, PT, R22, R15, RZ ;  /* 0x0000000f16177210 */ /* 0x000fe40007f1e0ff */
[----:B-1----:R-:W-:-:S04]  /*09b0*/  I2FP.F32.S32 R25, R33 ;  /* 0x0000002100197245 */ /* 0x002fc80000201400 */
[----:B------:R-:W1:Y:S02]  /*09c0*/  F2I.S64 R20, |R25| ;  /* 0x4000001900147311 */ /* 0x000e640000201900 */
[----:B-1----:R-:W-:-:S05]  /*09d0*/  IADD3 R35, P1, PT, R20, R18, RZ ;  /* 0x0000001214237210 */ /* 0x002fca0007f3e0ff */
[----:B0-----:R-:W-:Y:S01]  /*09e0*/  IMAD.X R36, R21, 0x1, R29, P1 ;  /* 0x0000000115247824 */ /* 0x001fe200008e061d */
[----:B------:R-:W-:Y:S02]  /*09f0*/  LEA.HI.X.SX32 R21, R22, R28, 0x1, P0 ;  /* 0x0000001c16157211 */ /* 0x000fe400000f0eff */
[----:B------:R-:W-:Y:S02]  /*0a00*/  LEA R20, P0, R23, UR18, 0x2 ;  /* 0x0000001217147c11 */ /* 0x000fe4000f8010ff */
[----:B------:R-:W-:Y:S02]  /*0a10*/  LEA R22, P1, R35, UR16, 0x2 ;  /* 0x0000001023167c11 */ /* 0x000fe4000f8210ff */
[----:B------:R-:W-:Y:S02]  /*0a20*/  LEA.HI.X R21, R23, UR19, R21, 0x2, P0 ;  /* 0x0000001317157c11 */ /* 0x000fe400080f1415 */
[----:B------:R-:W-:Y:S01]  /*0a30*/  LEA.HI.X R23, R35, UR17, R36, 0x2, P1 ;  /* 0x0000001123177c11 */ /* 0x000fe200088f1424 */
[-C--:B--2---:R-:W-:Y:S01]  /*0a40*/  FMUL R35, R0, R24.reuse ;  /* 0x0000001800237220 */ /* 0x084fe20000400000 */
[----:B------:R-:W-:-:S04]  /*0a50*/  FMUL R37, R3, R24 ;  /* 0x0000001803257220 */ /* 0x000fc80000400000 */
[----:B------:R0:W-:Y:S04]  /*0a60*/  REDG.E.ADD.F32.FTZ.RN.STRONG.GPU desc[UR14][R20.64], R35 ;  /* 0x00000023140079a6 */ /* 0x0001e8000c12f30e */
[----:B------:R1:W-:Y:S04]  /*0a70*/  REDG.E.ADD.F32.FTZ.RN.STRONG.GPU desc[UR14][R20.64+0x4], R37 ;  /* 0x00000425140079a6 */ /* 0x0003e8000c12f30e */
[----:B------:R2:W3:Y:S01]  /*0a80*/  LDG.E R22, desc[UR14][R22.64] ;  /* 0x0000000e16167981 */ /* 0x0004e2000c1e1900 */
[----:B------:R-:W-:-:S04]  /*0a90*/  I2FP.F32.S32 R36, R32 ;  /* 0x0000002000247245 */ /* 0x000fc80000201400 */
[----:B------:R-:W4:Y:S01]  /*0aa0*/  F2I.S64 R24, |R36| ;  /* 0x4000002400187311 */ /* 0x000f220000201900 */
[----:B--2---:R-:W-:Y:S02]  /*0ab0*/  IADD3 R23, P0, PT, R30, R15, RZ ;  /* 0x0000000f1e177210 */ /* 0x004fe40007f1e0ff */
[----:B----4-:R-:W-:-:S04]  /*0ac0*/  IADD3 R27, P1, PT, R24, R18, RZ ;  /* 0x00000012181b7210 */ /* 0x010fc80007f3e0ff */
[----:B------:R-:W-:Y:S02]  /*0ad0*/  IADD3.X R36, PT, PT, R25, R29, RZ, P1, !PT ;  /* 0x0000001d19247210 */ /* 0x000fe40000ffe4ff */
[----:B------:R-:W-:Y:S02]  /*0ae0*/  LEA.HI.X.SX32 R25, R30, R28, 0x1, P0 ;  /* 0x0000001c1e197211 */ /* 0x000fe400000f0eff */
[----:B------:R-:W-:Y:S02]  /*0af0*/  LEA R24, P0, R23, UR18, 0x2 ;  /* 0x0000001217187c11 */ /* 0x000fe4000f8010ff */
[----:B------:R-:W-:Y:S02]  /*0b00*/  LEA R26, P1, R27, UR16, 0x2 ;  /* 0x000000101b1a7c11 */ /* 0x000fe4000f8210ff */
[----:B------:R-:W-:Y:S02]  /*0b10*/  LEA.HI.X R25, R23, UR19, R25, 0x2, P0 ;  /* 0x0000001317197c11 */ /* 0x000fe400080f1419 */
[----:B------:R-:W-:Y:S01]  /*0b20*/  LEA.HI.X R27, R27, UR17, R36, 0x2, P1 ;  /* 0x000000111b1b7c11 */ /* 0x000fe200088f1424 */
[-C--:B---3--:R-:W-:Y:S01]  /*0b30*/  FMUL R23, R0, R22.reuse ;  /* 0x0000001600177220 */ /* 0x088fe20000400000 */
[----:B0-----:R-:W-:-:S04]  /*0b40*/  FMUL R35, R3, R22 ;  /* 0x0000001603237220 */ /* 0x001fc80000400000 */
[----:B------:R0:W-:Y:S04]  /*0b50*/  REDG.E.ADD.F32.FTZ.RN.STRONG.GPU desc[UR14][R24.64], R23 ;  /* 0x00000017180079a6 */ /* 0x0001e8000c12f30e */
[----:B------:R2:W-:Y:S04]  /*0b60*/  REDG.E.ADD.F32.FTZ.RN.STRONG.GPU desc[UR14][R24.64+0x4], R35 ;  /* 0x00000423180079a6 */ /* 0x0005e8000c12f30e */
[----:B------:R-:W3:Y:S01]  /*0b70*/  LDG.E R26, desc[UR14][R26.64] ;  /* 0x0000000e1a1a7981 */ /* 0x000ee2000c1e1900 */
[----:B-1----:R-:W-:-:S05]  /*0b80*/  VIADD R20, R30, 0x2 ;  /* 0x000000021e147836 */ /* 0x002fca0000000000 */
[----:B------:R-:W-:-:S04]  /*0b90*/  IADD3 R21, P0, PT, R20, R15, RZ ;  /* 0x0000000f14157210 */ /* 0x000fc80007f1e0ff */
[----:B------:R-:W-:Y:S02]  /*0ba0*/  LEA.HI.X.SX32 R22, R20, R28, 0x1, P0 ;  /* 0x0000001c14167211 */ /* 0x000fe400000f0eff */
[----:B------:R-:W-:-:S04]  /*0bb0*/  LEA R20, P0, R21, UR18, 0x2 ;  /* 0x0000001215147c11 */ /* 0x000fc8000f8010ff */
[----:B------:R-:W-:Y:S01]  /*0bc0*/  LEA.HI.X R21, R21, UR19, R22, 0x2, P0 ;  /* 0x0000001315157c11 */ /* 0x000fe200080f1416 */
[-C--:B---3--:R-:W-:Y:S01]  /*0bd0*/  FMUL R37, R0, R26.reuse ;  /* 0x0000001a00257220 */ /* 0x088fe20000400000 */
[----:B------:R-:W-:-:S04]  /*0be0*/  FMUL R22, R3, R26 ;  /* 0x0000001a03167220 */ /* 0x000fc80000400000 */
[----:B------:R2:W-:Y:S04]  /*0bf0*/  REDG.E.ADD.F32.FTZ.RN.STRONG.GPU desc[UR14][R20.64], R37 ;  /* 0x00000025140079a6 */ /* 0x0005e8000c12f30e */
[----:B------:R2:W-:Y:S01]  /*0c00*/  REDG.E.ADD.F32.FTZ.RN.STRONG.GPU desc[UR14][R20.64+0x4], R22 ;  /* 0x00000416140079a6 */ /* 0x0005e2000c12f30e */
[----:B------:R-:W-:Y:S01]  /*0c10*/  UIADD3 UR8, UPT, UPT, UR8, 0x4, URZ ;  /* 0x0000000408087890 */ /* 0x000fe2000fffe0ff */
[----:B0-----:R-:W-:Y:S01]  /*0c20*/  IMAD R23, RZ, RZ, -UR10 ;  /* 0x8000000aff177e24 */ /* 0x001fe2000f8e02ff */
[----:B------:R-:W-:Y:S01]  /*0c30*/  UIADD3 UR7, UPT, UPT, UR7, 0x4, URZ ;  /* 0x0000000407077890 */ /* 0x000fe2000fffe0ff */
[----:B------:R-:W-:Y:S01]  /*0c40*/  VIADD R30, R30, 0x8 ;  /* 0x000000081e1e7836 */ /* 0x000fe20000000000 */
[----:B------:R-:W-:Y:S01]  /*0c50*/  UISETP.NE.AND UP3, UPT, UR8, URZ, UPT ;  /* 0x000000ff0800728c */ /* 0x000fe2000bf65270 */
[C---:B------:R-:W-:Y:S01]  /*0c60*/  IMAD R34, R23.reuse, 0x4, R34 ;  /* 0x0000000417227824 */ /* 0x040fe200078e0222 */
[C---:B------:R-:W-:Y:S01]  /*0c70*/  LEA R33, R23.reuse, R33, 0x2 ;  /* 0x0000002117217211 */ /* 0x040fe200078e10ff */
[----:B------:R-:W-:-:S02]  /*0c80*/  IMAD R32, R23, 0x4, R32 ;  /* 0x0000000417207824 */ /* 0x000fc400078e0220 */
[----:B------:R-:W-:-:S04]  /*0c90*/  IMAD R31, R23, 0x4, R31 ;  /* 0x00000004171f7824 */ /* 0x000fc800078e021f */
[----:B--2---:R-:W-:Y:S05]  /*0ca0*/  BRA.U UP3, `(.L_x_1) ;  /* 0xfffffff903dc7547 */ /* 0x004fea000b83ffff */
.L_x_0:
[----:B------:R-:W-:Y:S05]  /*0cb0*/  BRA.U !UP2, `(.L_x_2) ;  /* 0x000000010a987547 */ /* 0x000fea000b800000 */
[----:B------:R-:W-:Y:S01]  /*0cc0*/  IADD3 R19, PT, PT, RZ, -UR7, RZ ;  /* 0x80000007ff137c10 */ /* 0x000fe2000fffe0ff */
[----:B------:R-:W0:Y:S04]  /*0cd0*/  LDCU.128 UR16, c[0x0][0x390] ;  /* 0x00007200ff1077ac */ /* 0x000e280008000c00 */
[----:B------:R-:W-:-:S05]  /*0ce0*/  IMAD R19, R19, UR10, R4 ;  /* 0x0000000a13137c24 */ /* 0x000fca000f8e0204 */
[----:B------:R-:W-:-:S04]  /*0cf0*/  I2FP.F32.S32 R19, R19 ;  /* 0x0000001300137245 */ /* 0x000fc80000201400 */
[----:B------:R-:W1:Y:S02]  /*0d00*/  F2I.S64 R20, |R19| ;  /* 0x4000001300147311 */ /* 0x000e640000201900 */
[----:B-1----:R-:W-:-:S05]  /*0d10*/  IADD3 R22, P0, PT, R20, R18, RZ ;  /* 0x0000001214167210 */ /* 0x002fca0007f1e0ff */
[----:B------:R-:W-:Y:S01]  /*0d20*/  IMAD.X R21, R21, 0x1, R29, P0 ;  /* 0x0000000115157824 */ /* 0x000fe200000e061d */
[----:B0-----:R-:W-:-:S04]  /*0d30*/  LEA R20, P0, R22, UR16, 0x2 ;  /* 0x0000001016147c11 */ /* 0x001fc8000f8010ff */
[----:B------:R-:W-:-:S05]  /*0d40*/  LEA.HI.X R21, R22, UR17, R21, 0x2, P0 ;  /* 0x0000001116157c11 */ /* 0x000fca00080f1415 */
[----:B------:R0:W2:Y:S01]  /*0d50*/  LDG.E R25, desc[UR14][R20.64] ;  /* 0x0000000e14197981 */ /* 0x0000a2000c1e1900 */
[----:B------:R-:W-:Y:S02]  /*0d60*/  UIMAD UR8, UR7, UR10, UR10 ;  /* 0x0000000a070872a4 */ /* 0x000fe4000f8e020a */
[----:B------:R-:W-:-:S04]  /*0d70*/  VIADD R24, R2, UR7 ;  /* 0x0000000702187c36 */ /* 0x000fc80008000000 */
[----:B------:R-:W-:Y:S01]  /*0d80*/  VIADD R22, R4, -UR8 ;  /* 0x8000000804167c36 */ /* 0x000fe20008000000 */
[----:B------:R-:W-:-:S04]  /*0d90*/  SHF.L.U32 R24, R24, 0x1, RZ ;  /* 0x0000000118187819 */ /* 0x000fc800000006ff */
[----:B------:R-:W-:Y:S01]  /*0da0*/  I2FP.F32.S32 R22, R22 ;  /* 0x0000001600167245 */ /* 0x000fe20000201400 */
[----:B------:R-:W-:-:S05]  /*0db0*/  VIADD R19, R24, 0xfffffffe ;  /* 0xfffffffe18137836 */ /* 0x000fca0000000000 */
[----:B------:R-:W1:Y:S01]  /*0dc0*/  F2I.S64 R22, |R22| ;  /* 0x4000001600167311 */ /* 0x000e620000201900 */
[----:B------:R-:W-:-:S04]  /*0dd0*/  IADD3 R27, P0, PT, R19, R15, RZ ;  /* 0x0000000f131b7210 */ /* 0x000fc80007f1e0ff */
[----:B------:R-:W-:Y:S02]  /*0de0*/  LEA.HI.X.SX32 R30, R19, R28, 0x1, P0 ;  /* 0x0000001c131e7211 */ /* 0x000fe400000f0eff */
[----:B0-----:R-:W-:-:S04]  /*0df0*/  LEA R20, P0, R27, UR18, 0x2 ;  /* 0x000000121b147c11 */ /* 0x001fc8000f8010ff */
[----:B------:R-:W-:Y:S02]  /*0e00*/  LEA.HI.X R21, R27, UR19, R30, 0x2, P0 ;  /* 0x000000131b157c11 */ /* 0x000fe400080f141e */
[----:B-1----:R-:W-:-:S05]  /*0e10*/  IADD3 R26, P1, PT, R22, R18, RZ ;  /* 0x00000012161a7210 */ /* 0x002fca0007f3e0ff */
[----:B------:R-:W-:Y:S01]  /*0e20*/  IMAD.X R23, R23, 0x1, R29, P1 ;  /* 0x0000000117177824 */ /* 0x000fe200008e061d */
[----:B------:R-:W-:-:S04]  /*0e30*/  LEA R18, P1, R26, UR16, 0x2 ;  /* 0x000000101a127c11 */ /* 0x000fc8000f8210ff */
[----:B------:R-:W-:Y:S01]  /*0e40*/  LEA.HI.X R19, R26, UR17, R23, 0x2, P1 ;  /* 0x000000111a137c11 */ /* 0x000fe200088f1417 */
[-C--:B--2---:R-:W-:Y:S01]  /*0e50*/  FMUL R27, R0, R25.reuse ;  /* 0x00000019001b7220 */ /* 0x084fe20000400000 */
[----:B------:R-:W-:-:S04]  /*0e60*/  FMUL R25, R3, R25 ;  /* 0x0000001903197220 */ /* 0x000fc80000400000 */
[----:B------:R0:W-:Y:S04]  /*0e70*/  REDG.E.ADD.F32.FTZ.RN.STRONG.GPU desc[UR14][R20.64], R27 ;  /* 0x0000001b140079a6 */ /* 0x0001e8000c12f30e */
[----:B------:R0:W-:Y:S04]  /*0e80*/  REDG.E.ADD.F32.FTZ.RN.STRONG.GPU desc[UR14][R20.64+0x4], R25 ;  /* 0x00000419140079a6 */ /* 0x0001e8000c12f30e */
[----:B------:R-:W2:Y:S01]  /*0e90*/  LDG.E R18, desc[UR14][R18.64] ;  /* 0x0000000e12127981 */ /* 0x000ea2000c1e1900 */
[----:B------:R-:W-:-:S04]  /*0ea0*/  IADD3 R15, P0, PT, R24, R15, RZ ;  /* 0x0000000f180f7210 */ /* 0x000fc80007f1e0ff */
[----:B------:R-:W-:Y:S02]  /*0eb0*/  LEA.HI.X.SX32 R24, R24, R28, 0x1, P0 ;  /* 0x0000001c18187211 */ /* 0x000fe400000f0eff */
[----:B------:R-:W-:-:S04]  /*0ec0*/  LEA R22, P0, R15, UR18, 0x2 ;  /* 0x000000120f167c11 */ /* 0x000fc8000f8010ff */
[----:B------:R-:W-:Y:S01]  /*0ed0*/  LEA.HI.X R23, R15, UR19, R24, 0x2, P0 ;  /* 0x000000130f177c11 */ /* 0x000fe200080f1418 */
[-C--:B--2---:R-:W-:Y:S01]  /*0ee0*/  FMUL R15, R0, R18.reuse ;  /* 0x00000012000f7220 */ /* 0x084fe20000400000 */
[----:B------:R-:W-:-:S04]  /*0ef0*/  FMUL R29, R3, R18 ;  /* 0x00000012031d7220 */ /* 0x000fc80000400000 */
[----:B------:R0:W-:Y:S04]  /*0f00*/  REDG.E.ADD.F32.FTZ.RN.STRONG.GPU desc[UR14][R22.64], R15 ;  /* 0x0000000f160079a6 */ /* 0x0001e8000c12f30e */
[----:B------:R0:W-:Y:S02]  /*0f10*/  REDG.E.ADD.F32.FTZ.RN.STRONG.GPU desc[UR14][R22.64+0x4], R29 ;  /* 0x0000041d160079a6 */ /* 0x0001e4000c12f30e */
.L_x_2:
[----:B------:R-:W-:Y:S05]  /*0f20*/  BRA.U UP1, `(.L_x_3) ;  /* 0xfffffff501ac7547 */ /* 0x000fea000b83ffff */
[----:B------:R-:W-:Y:S05]  /*0f30*/  BRA.U UP0, `(.L_x_4) ;  /* 0xfffffff500607547 */ /* 0x000fea000b83ffff */
[----:B------:R-:W-:Y:S05]  /*0f40*/  EXIT ;  /* 0x000000000000794d */ /* 0x000fea0003800000 */
.L_x_5:
[----:B------:R-:W-:-:S00]  /*0f50*/  BRA `(.L_x_5) ;  /* 0xfffffffc00fc7947 */ /* 0x000fc0000383ffff */
[----:B------:R-:W-:-:S00]  /*0f60*/  NOP ;  /* 0x0000000000007918 */ /* 0x000fc00000000000 */
        /* <DEDUP_REMOVED lines=9> */
.L_x_6:


//--------------------- .nv.shared.reserved.0     --------------------------
	.section	.nv.shared.reserved.0,"aw",@nobits
	.weak		__nv_reservedSMEM_offset_0_alias
	.size		__nv_reservedSMEM_offset_0_alias, 0, 64
	.other		__nv_reservedSMEM_offset_0_alias,@"STO_CUDA_RESERVED_SHARED STV_DEFAULT"
__nv_reservedSMEM_offset_0_alias:
	.zero		0
	.zero		64


//--------------------- .nv.constant0._Z6Conv3DPfS_S_S_iiiiiiiii --------------------------
	.section	.nv.constant0._Z6Conv3DPfS_S_S_iiiiiiiii,"a",@progbits
	.sectionflags	@""
	.align	4
.nv.constant0._Z6Conv3DPfS_S_S_iiiiiiiii:
	.zero		964


//--------------------- SYMBOLS --------------------------

	.type		.nv.reservedSmem.offset0,@object
	.size		.nv.reservedSmem.offset0,0x4
